	.headerflags	@"EF_CUDA_TEXMODE_UNIFIED EF_CUDA_64BIT_ADDRESS EF_CUDA_ACCELERATORS EF_CUDA_SM90 EF_CUDA_VIRTUAL_SM(EF_CUDA_SM90)"
	.elftype	@"ET_EXEC"


//--------------------- .nv.info                  --------------------------
	.section	.nv.info,"",@"SHT_CUDA_INFO"
	.align	4


	//----- nvinfo : EIATTR_REGCOUNT
	.align		4
        /*0000*/ 	.byte	0x04, 0x2f
        /*0002*/ 	.short	(.L_1 - .L_0)
	.align		4
.L_0:
        /*0004*/ 	.word	index@(triton_mm)
        /*0008*/ 	.word	0x0000003a


	//----- nvinfo : EIATTR_MIN_STACK_SIZE
	.align		4
.L_1:
        /*000c*/ 	.byte	0x04, 0x12
        /*000e*/ 	.short	(.L_3 - .L_2)
	.align		4
.L_2:
        /*0010*/ 	.word	index@(triton_mm)
        /*0014*/ 	.word	0x00000000


	//----- nvinfo : EIATTR_FRAME_SIZE
	.align		4
.L_3:
        /*0018*/ 	.byte	0x04, 0x11
        /*001a*/ 	.short	(.L_5 - .L_4)
	.align		4
.L_4:
        /*001c*/ 	.word	index@(triton_mm)
        /*0020*/ 	.word	0x00000000


	//----- nvinfo : EIATTR_MIN_STACK_SIZE
	.align		4
.L_5:
        /*0024*/ 	.byte	0x04, 0x12
        /*0026*/ 	.short	(.L_7 - .L_6)
	.align		4
.L_6:
        /*0028*/ 	.word	index@(triton_mm)
        /*002c*/ 	.word	0x00000000
.L_7:


//--------------------- .nv.info.triton_mm        --------------------------
	.section	.nv.info.triton_mm,"",@"SHT_CUDA_INFO"
	.sectionflags	@""
	.align	4


	//----- nvinfo : EIATTR_CUDA_API_VERSION
	.align		4
        /*0000*/ 	.byte	0x04, 0x37
        /*0002*/ 	.short	(.L_9 - .L_8)
.L_8:
        /*0004*/ 	.word	0x0000007c


	//----- nvinfo : EIATTR_KPARAM_INFO
	.align		4
.L_9:
        /*0008*/ 	.byte	0x04, 0x17
        /*000a*/ 	.short	(.L_11 - .L_10)
.L_10:
        /*000c*/ 	.word	0x00000000
        /*0010*/ 	.short	0x0002
        /*0012*/ 	.short	0x0010
        /*0014*/ 	.byte	0x00, 0xf0, 0x21, 0x00


	//----- nvinfo : EIATTR_KPARAM_INFO
	.align		4
.L_11:
        /*0018*/ 	.byte	0x04, 0x17
        /*001a*/ 	.short	(.L_13 - .L_12)
.L_12:
        /*001c*/ 	.word	0x00000000
        /*0020*/ 	.short	0x0001
        /*0022*/ 	.short	0x0008
        /*0024*/ 	.byte	0x00, 0xf0, 0x21, 0x00


	//----- nvinfo : EIATTR_KPARAM_INFO
	.align		4
.L_13:
        /*0028*/ 	.byte	0x04, 0x17
        /*002a*/ 	.short	(.L_15 - .L_14)
.L_14:
        /*002c*/ 	.word	0x00000000
        /*0030*/ 	.short	0x0000
        /*0032*/ 	.short	0x0000
        /*0034*/ 	.byte	0x00, 0xf0, 0x21, 0x00


	//----- nvinfo : EIATTR_SPARSE_MMA_MASK
	.align		4
.L_15:
        /*0038*/ 	.byte	0x03, 0x50
        /*003a*/ 	.short	0x0000


	//----- nvinfo : EIATTR_MAXREG_COUNT
	.align		4
        /*003c*/ 	.byte	0x03, 0x1b
        /*003e*/ 	.short	0x00ff


	//----- nvinfo : EIATTR_COOP_GROUP_MASK_REGIDS
	.align		4
        /*0040*/ 	.byte	0x04, 0x29
        /*0042*/ 	.short	(.L_17 - .L_16)


	//   ....[0]....
.L_16:
        /*0044*/ 	.word	0xffffffff


	//----- nvinfo : EIATTR_COOP_GROUP_INSTR_OFFSETS
	.align		4
.L_17:
        /*0048*/ 	.byte	0x04, 0x28
        /*004a*/ 	.short	(.L_19 - .L_18)


	//   ....[0]....
.L_18:
        /*004c*/ 	.word	0x00000830


	//----- nvinfo : EIATTR_EXIT_INSTR_OFFSETS
	.align		4
.L_19:
        /*0050*/ 	.byte	0x04, 0x1c
        /*0052*/ 	.short	(.L_21 - .L_20)


	//   ....[0]....
.L_20:
        /*0054*/ 	.word	0x00001030


	//   ....[1]....
        /*0058*/ 	.word	0x00001080


	//----- nvinfo : EIATTR_MAX_THREADS
	.align		4
.L_21:
        /*005c*/ 	.byte	0x04, 0x05
        /*005e*/ 	.short	(.L_23 - .L_22)
.L_22:
        /*0060*/ 	.word	0x00000080
        /*0064*/ 	.word	0x00000001
        /*0068*/ 	.word	0x00000001


	//----- nvinfo : EIATTR_CBANK_PARAM_SIZE
	.align		4
.L_23:
        /*006c*/ 	.byte	0x03, 0x19
        /*006e*/ 	.short	0x0018


	//----- nvinfo : EIATTR_PARAM_CBANK
	.align		4
        /*0070*/ 	.byte	0x04, 0x0a
        /*0072*/ 	.short	(.L_25 - .L_24)
	.align		4
.L_24:
        /*0074*/ 	.word	index@(.nv.constant0.triton_mm)
        /*0078*/ 	.short	0x0210
        /*007a*/ 	.short	0x0018


	//----- nvinfo : EIATTR_SW_WAR
	.align		4
.L_25:
        /*007c*/ 	.byte	0x04, 0x36
        /*007e*/ 	.short	(.L_27 - .L_26)
.L_26:
        /*0080*/ 	.word	0x00000008
.L_27:


//--------------------- .nv.callgraph             --------------------------
	.section	.nv.callgraph,"",@"SHT_CUDA_CALLGRAPH"
	.align	4
	.sectionentsize	8
	.align		4
        /*0000*/ 	.word	0x00000000
	.align		4
        /*0004*/ 	.word	0xffffffff
	.align		4
        /*0008*/ 	.word	0x00000000
	.align		4
        /*000c*/ 	.word	0xfffffffe
	.align		4
        /*0010*/ 	.word	0x00000000
	.align		4
        /*0014*/ 	.word	0xfffffffd
	.align		4
        /*0018*/ 	.word	0x00000000
	.align		4
        /*001c*/ 	.word	0xfffffffc


//--------------------- .text.triton_mm           --------------------------
	.section	.text.triton_mm,"ax",@progbits
	.sectionflags	@"SHF_BARRIERS=1"
	.align	128
        .global         triton_mm
        .type           triton_mm,@function
        .size           triton_mm,(.L_x_2 - triton_mm)
        .other          triton_mm,@"STO_CUDA_ENTRY STV_DEFAULT"
triton_mm:
.text.triton_mm:
[----:B------:R-:W1:Y:S02]  /*0000*/  LDC R1, c[0x0][0x28] ;  /* 0x00000a00ff017b82 */ /* 0x000e640000000800 */
[----:B------:R-:W2:Y:S01]  /*0010*/  S2R R9, SR_CTAID.X ;  /* 0x0000000000097919 */ /* 0x000ea20000002500 */
[----:B------:R-:W-:Y:S01]  /*0020*/  IMAD.MOV.U32 R5, RZ, RZ, -0x8 ;  /* 0xfffffff8ff057424 */ /* 0x000fe200078e00ff */
[----:B------:R-:W3:Y:S01]  /*0030*/  S2UR UR5, SR_CgaCtaId ;  /* 0x00000000000579c3 */ /* 0x000ee20000008800 */
[----:B------:R-:W-:Y:S01]  /*0040*/  UMOV UR4, 0x400 ;  /* 0x0000040000047882 */ /* 0x000fe20000000000 */
[----:B------:R-:W-:Y:S01]  /*0050*/  ULDC.64 UR16, c[0x0][0x208] ;  /* 0x0000820000107ab9 */ /* 0x000fe20000000a00 */
[----:B------:R-:W-:Y:S02]  /*0060*/  CS2R R24, SRZ ;  /* 0x0000000000187805 */ /* 0x000fe4000001ff00 */
[----:B------:R-:W-:Y:S02]  /*0070*/  CS2R R26, SRZ ;  /* 0x00000000001a7805 */ /* 0x000fe4000001ff00 */
[----:B------:R-:W-:Y:S02]  /*0080*/  CS2R R28, SRZ ;  /* 0x00000000001c7805 */ /* 0x000fe4000001ff00 */
[----:B------:R-:W-:-:S02]  /*0090*/  CS2R R30, SRZ ;  /* 0x00000000001e7805 */ /* 0x000fc4000001ff00 */
[----:B------:R-:W-:Y:S02]  /*00a0*/  CS2R R34, SRZ ;  /* 0x0000000000227805 */ /* 0x000fe4000001ff00 */
[----:B------:R-:W-:Y:S02]  /*00b0*/  CS2R R36, SRZ ;  /* 0x0000000000247805 */ /* 0x000fe4000001ff00 */
        /* <DEDUP_REMOVED lines=8> */
[----:B------:R-:W-:Y:S01]  /*0140*/  CS2R R54, SRZ ;  /* 0x0000000000367805 */ /* 0x000fe2000001ff00 */
[----:B------:R-:W-:Y:S01]  /*0150*/  UMOV UR14, 0xffffffff ;  /* 0xffffffff000e7882 */ /* 0x000fe20000000000 */
[----:B---3--:R-:W-:-:S03]  /*0160*/  UPRMT UR5, UR5, 0x654, UR4 ;  /* 0x0000065405057896 */ /* 0x008fc60008000004 */
[----:B------:R-:W-:Y:S01]  /*0170*/  UMOV UR4, URZ ;  /* 0x0000003f00047c82 */ /* 0x000fe20008000000 */
[----:B--2---:R-:W-:-:S05]  /*0180*/  IMAD.HI R0, R9, 0x2aaaaaab, RZ ;  /* 0x2aaaaaab09007827 */ /* 0x004fca00078e02ff */
[----:B------:R-:W-:-:S04]  /*0190*/  SHF.R.U32.HI R3, RZ, 0x1f, R0 ;  /* 0x0000001fff037819 */ /* 0x000fc80000011600 */
[----:B------:R-:W-:-:S05]  /*01a0*/  LEA.HI.SX32 R4, R0, R3, 0x1a ;  /* 0x0000000300047211 */ /* 0x000fca00078fd2ff */
[C---:B------:R-:W-:Y:S02]  /*01b0*/  IMAD R0, R4.reuse, R5, 0x40 ;  /* 0x0000004004007424 */ /* 0x040fe400078e0205 */
[----:B------:R-:W-:-:S03]  /*01c0*/  IMAD R6, R4, -0x180, R9 ;  /* 0xfffffe8004067824 */ /* 0x000fc600078e0209 */
[----:B------:R-:W-:Y:S02]  /*01d0*/  VIMNMX R5, R0, 0x8, PT ;  /* 0x0000000800057848 */ /* 0x000fe40003fe0100 */
[----:B------:R-:W-:Y:S02]  /*01e0*/  IABS R12, R6 ;  /* 0x00000006000c7213 */ /* 0x000fe40000000000 */
[-C--:B------:R-:W-:Y:S02]  /*01f0*/  IABS R11, R5.reuse ;  /* 0x00000005000b7213 */ /* 0x080fe40000000000 */
[-C--:B------:R-:W-:Y:S02]  /*0200*/  IABS R10, R5.reuse ;  /* 0x00000005000a7213 */ /* 0x080fe40000000000 */
[----:B------:R-:W2:Y:S01]  /*0210*/  I2F.RP R0, R11 ;  /* 0x0000000b00007306 */ /* 0x000ea20000209400 */
[----:B------:R-:W-:Y:S02]  /*0220*/  LOP3.LUT R6, R6, R5, RZ, 0x3c, !PT ;  /* 0x0000000506067212 */ /* 0x000fe400078e3cff */
[----:B------:R-:W-:-:S02]  /*0230*/  IMAD.MOV R10, RZ, RZ, -R10 ;  /* 0x000000ffff0a7224 */ /* 0x000fc400078e0a0a */
[----:B------:R-:W-:-:S03]  /*0240*/  ISETP.GE.AND P3, PT, R6, RZ, PT ;  /* 0x000000ff0600720c */ /* 0x000fc60003f66270 */
[----:B--2---:R-:W2:Y:S02]  /*0250*/  MUFU.RCP R0, R0 ;  /* 0x0000000000007308 */ /* 0x004ea40000001000 */
[----:B--2---:R-:W-:Y:S02]  /*0260*/  VIADD R2, R0, 0xffffffe ;  /* 0x0ffffffe00027836 */ /* 0x004fe40000000000 */
[----:B------:R-:W2:Y:S04]  /*0270*/  S2R R0, SR_TID.X ;  /* 0x0000000000007919 */ /* 0x000ea80000002100 */
[----:B------:R3:W4:Y:S02]  /*0280*/  F2I.FTZ.U32.TRUNC.NTZ R3, R2 ;  /* 0x0000000200037305 */ /* 0x000724000021f000 */
[----:B---3--:R-:W-:-:S02]  /*0290*/  IMAD.MOV.U32 R2, RZ, RZ, RZ ;  /* 0x000000ffff027224 */ /* 0x008fc400078e00ff */
[----:B----4-:R-:W-:-:S04]  /*02a0*/  IMAD.MOV R8, RZ, RZ, -R3 ;  /* 0x000000ffff087224 */ /* 0x010fc800078e0a03 */
[----:B------:R-:W-:Y:S02]  /*02b0*/  IMAD R7, R8, R11, RZ ;  /* 0x0000000b08077224 */ /* 0x000fe400078e02ff */
[----:B------:R-:W-:Y:S02]  /*02c0*/  IMAD.MOV.U32 R8, RZ, RZ, R12 ;  /* 0x000000ffff087224 */ /* 0x000fe400078e000c */
[----:B------:R-:W-:Y:S01]  /*02d0*/  IMAD.HI.U32 R3, R3, R7, R2 ;  /* 0x0000000703037227 */ /* 0x000fe200078e0002 */
[----:B------:R-:W-:-:S05]  /*02e0*/  IABS R2, R9 ;  /* 0x0000000900027213 */ /* 0x000fca0000000000 */
[----:B------:R-:W-:-:S04]  /*02f0*/  IMAD.HI.U32 R7, R3, R8, RZ ;  /* 0x0000000803077227 */ /* 0x000fc800078e00ff */
[----:B------:R-:W-:Y:S02]  /*0300*/  IMAD R8, R7, R10, R8 ;  /* 0x0000000a07087224 */ /* 0x000fe400078e0208 */
[----:B------:R-:W-:-:S03]  /*0310*/  IMAD.HI.U32 R3, R3, R2, RZ ;  /* 0x0000000203037227 */ /* 0x000fc600078e00ff */
[----:B------:R-:W-:Y:S01]  /*0320*/  ISETP.GT.U32.AND P2, PT, R11, R8, PT ;  /* 0x000000080b00720c */ /* 0x000fe20003f44070 */
[----:B------:R-:W-:-:S05]  /*0330*/  IMAD R2, R3, R10, R2 ;  /* 0x0000000a03027224 */ /* 0x000fca00078e0202 */
[----:B------:R-:W-:-:S07]  /*0340*/  ISETP.GT.U32.AND P1, PT, R11, R2, PT ;  /* 0x000000020b00720c */ /* 0x000fce0003f24070 */
[--C-:B------:R-:W-:Y:S02]  /*0350*/  @!P2 IMAD.IADD R8, R8, 0x1, -R11.reuse ;  /* 0x000000010808a824 */ /* 0x100fe400078e0a0b */
[----:B------:R-:W-:Y:S01]  /*0360*/  @!P2 VIADD R7, R7, 0x1 ;  /* 0x000000010707a836 */ /* 0x000fe20000000000 */
[----:B------:R-:W-:Y:S02]  /*0370*/  ISETP.GE.AND P2, PT, R9, RZ, PT ;  /* 0x000000ff0900720c */ /* 0x000fe40003f46270 */
[----:B------:R-:W-:Y:S01]  /*0380*/  ISETP.GE.U32.AND P0, PT, R8, R11, PT ;  /* 0x0000000b0800720c */ /* 0x000fe20003f06070 */
[----:B------:R-:W-:Y:S01]  /*0390*/  @!P1 IMAD.IADD R2, R2, 0x1, -R11 ;  /* 0x0000000102029824 */ /* 0x000fe200078e0a0b */
[----:B--2---:R-:W-:-:S04]  /*03a0*/  SHF.R.U32.HI R8, RZ, 0x2, R0 ;  /* 0x00000002ff087819 */ /* 0x004fc80000011600 */
[----:B------:R-:W-:Y:S02]  /*03b0*/  ISETP.GT.U32.AND P1, PT, R11, R2, PT ;  /* 0x000000020b00720c */ /* 0x000fe40003f24070 */
[----:B------:R-:W-:-:S05]  /*03c0*/  SGXT.U32 R8, R8, 0x5 ;  /* 0x000000050808781a */ /* 0x000fca0000000000 */
[----:B------:R-:W-:Y:S01]  /*03d0*/  @P0 VIADD R7, R7, 0x1 ;  /* 0x0000000107070836 */ /* 0x000fe20000000000 */
[----:B------:R-:W-:Y:S02]  /*03e0*/  ISETP.NE.AND P0, PT, R5, RZ, PT ;  /* 0x000000ff0500720c */ /* 0x000fe40003f05270 */
[----:B------:R-:W-:Y:S01]  /*03f0*/  LOP3.LUT R5, RZ, R5, RZ, 0x33, !PT ;  /* 0x00000005ff057212 */ /* 0x000fe200078e33ff */
[----:B------:R-:W-:Y:S02]  /*0400*/  @!P3 IMAD.MOV R7, RZ, RZ, -R7 ;  /* 0x000000ffff07b224 */ /* 0x000fe400078e0a07 */
[----:B------:R-:W-:Y:S02]  /*0410*/  @!P1 IMAD.IADD R2, R2, 0x1, -R11 ;  /* 0x0000000102029824 */ /* 0x000fe400078e0a0b */
[----:B------:R-:W2:Y:S01]  /*0420*/  LDC.64 R10, c[0x0][0x210] ;  /* 0x00008400ff0a7b82 */ /* 0x000ea20000000a00 */
[----:B------:R-:W-:Y:S01]  /*0430*/  SEL R3, R5, R7, !P0 ;  /* 0x0000000705037207 */ /* 0x000fe20004000000 */
[----:B------:R-:W-:-:S04]  /*0440*/  @!P2 IMAD.MOV R2, RZ, RZ, -R2 ;  /* 0x000000ffff02a224 */ /* 0x000fc800078e0a02 */
[----:B------:R-:W-:Y:S01]  /*0450*/  IMAD.SHL.U32 R3, R3, 0x40, RZ ;  /* 0x0000004003037824 */ /* 0x000fe200078e00ff */
[----:B------:R-:W-:-:S04]  /*0460*/  SEL R5, R5, R2, !P0 ;  /* 0x0000000205057207 */ /* 0x000fc80004000000 */
[----:B------:R-:W-:Y:S01]  /*0470*/  LOP3.LUT R12, R3, R8, RZ, 0xfc, !PT ;  /* 0x00000008030c7212 */ /* 0x000fe200078efcff */
[----:B------:R-:W-:Y:S01]  /*0480*/  IMAD R5, R4, 0x8, R5 ;  /* 0x0000000804057824 */ /* 0x000fe200078e0205 */
[----:B------:R-:W-:-:S03]  /*0490*/  LOP3.LUT R13, R3, 0x20, R8, 0xfe, !PT ;  /* 0x00000020030d7812 */ /* 0x000fc600078efe08 */
[----:B------:R-:W-:Y:S01]  /*04a0*/  IMAD.HI R6, R12, 0x2aaaaaab, RZ ;  /* 0x2aaaaaab0c067827 */ /* 0x000fe200078e02ff */
[----:B------:R-:W-:-:S03]  /*04b0*/  SHF.R.S32.HI R4, RZ, 0x19, R5 ;  /* 0x00000019ff047819 */ /* 0x000fc60000011405 */
[----:B------:R-:W-:Y:S01]  /*04c0*/  IMAD.HI R14, R13, 0x2aaaaaab, RZ ;  /* 0x2aaaaaab0d0e7827 */ /* 0x000fe200078e02ff */
[----:B------:R-:W-:Y:S02]  /*04d0*/  SHF.R.U32.HI R7, RZ, 0x1f, R6 ;  /* 0x0000001fff077819 */ /* 0x000fe40000011606 */
[----:B------:R-:W-:Y:S01]  /*04e0*/  SGXT R4, R4, 0x1 ;  /* 0x000000010404781a */ /* 0x000fe20000000200 */
[----:B------:R-:W-:Y:S01]  /*04f0*/  IMAD.SHL.U32 R2, R5, 0x40, RZ ;  /* 0x0000004005027824 */ /* 0x000fe200078e00ff */
[----:B------:R-:W-:Y:S02]  /*0500*/  LEA.HI R15, R6, R7, RZ, 0x17 ;  /* 0x00000007060f7211 */ /* 0x000fe400078fb8ff */
[----:B------:R-:W-:Y:S02]  /*0510*/  SHF.R.U32.HI R7, RZ, 0x1f, R14 ;  /* 0x0000001fff077819 */ /* 0x000fe4000001160e */
[----:B------:R-:W-:Y:S01]  /*0520*/  LOP3.LUT R5, R2, R8, RZ, 0xfc, !PT ;  /* 0x0000000802057212 */ /* 0x000fe200078efcff */
[----:B------:R-:W-:Y:S01]  /*0530*/  IMAD R17, R15, -0xc00, R12 ;  /* 0xfffff4000f117824 */ /* 0x000fe200078e020c */
[----:B------:R-:W-:-:S02]  /*0540*/  LOP3.LUT R9, R2, 0x20, R8, 0xfe, !PT ;  /* 0x0000002002097812 */ /* 0x000fc400078efe08 */
[----:B------:R-:W-:Y:S02]  /*0550*/  LEA.HI R16, R14, R7, RZ, 0x17 ;  /* 0x000000070e107211 */ /* 0x000fe400078fb8ff */
[----:B------:R-:W3:Y:S01]  /*0560*/  LDC.64 R6, c[0x0][0x218] ;  /* 0x00008600ff067b82 */ /* 0x000ee20000000a00 */
[C---:B------:R-:W-:Y:S02]  /*0570*/  LEA.HI R14, R4.reuse, R5, RZ, 0xc ;  /* 0x00000005040e7211 */ /* 0x040fe400078f60ff */
[----:B------:R-:W-:Y:S01]  /*0580*/  LEA.HI R4, R4, R9, RZ, 0xc ;  /* 0x0000000904047211 */ /* 0x000fe200078f60ff */
[----:B------:R-:W-:Y:S01]  /*0590*/  IMAD R19, R16, -0xc00, R13 ;  /* 0xfffff40010137824 */ /* 0x000fe200078e020d */
[----:B------:R-:W-:Y:S02]  /*05a0*/  LOP3.LUT R14, R14, 0x3fff000, RZ, 0xc0, !PT ;  /* 0x03fff0000e0e7812 */ /* 0x000fe400078ec0ff */
[----:B------:R-:W-:Y:S01]  /*05b0*/  LOP3.LUT R12, R4, 0x3fff000, RZ, 0xc0, !PT ;  /* 0x03fff000040c7812 */ /* 0x000fe200078ec0ff */
[----:B------:R-:W-:-:S02]  /*05c0*/  IMAD.SHL.U32 R4, R0, 0x8, RZ ;  /* 0x0000000800047824 */ /* 0x000fc400078e00ff */
[----:B------:R-:W-:Y:S02]  /*05d0*/  IMAD.IADD R13, R5, 0x1, -R14 ;  /* 0x00000001050d7824 */ /* 0x000fe400078e0a0e */
[----:B------:R-:W-:Y:S01]  /*05e0*/  IMAD.IADD R15, R9, 0x1, -R12 ;  /* 0x00000001090f7824 */ /* 0x000fe200078e0a0c */
[----:B------:R-:W-:Y:S02]  /*05f0*/  LOP3.LUT R14, R4, 0x18, R0, 0x48, !PT ;  /* 0x00000018040e7812 */ /* 0x000fe400078e4800 */
[----:B------:R-:W-:Y:S02]  /*0600*/  LOP3.LUT R12, R4, 0x18, RZ, 0xc0, !PT ;  /* 0x00000018040c7812 */ /* 0x000fe400078ec0ff */
[C---:B------:R-:W-:Y:S01]  /*0610*/  LOP3.LUT R9, R8.reuse, 0x20, RZ, 0xfc, !PT ;  /* 0x0000002008097812 */ /* 0x040fe200078efcff */
[----:B------:R-:W-:Y:S02]  /*0620*/  IMAD R5, R8, 0x20, R14 ;  /* 0x0000002008057824 */ /* 0x000fe400078e020e */
[----:B------:R-:W-:-:S02]  /*0630*/  IMAD R13, R13, 0x40, R12 ;  /* 0x000000400d0d7824 */ /* 0x000fc400078e020c */
[----:B------:R-:W-:Y:S01]  /*0640*/  IMAD R8, R9, 0x20, R14 ;  /* 0x0000002009087824 */ /* 0x000fe200078e020e */
[----:B------:R-:W-:Y:S01]  /*0650*/  LEA R23, R5, UR5, 0x1 ;  /* 0x0000000505177c11 */ /* 0x000fe2000f8e08ff */
[--C-:B------:R-:W-:Y:S02]  /*0660*/  IMAD R15, R15, 0x40, R12.reuse ;  /* 0x000000400f0f7824 */ /* 0x100fe400078e020c */
[--C-:B------:R-:W-:Y:S01]  /*0670*/  IMAD R21, R17, 0x40, R12.reuse ;  /* 0x0000004011157824 */ /* 0x100fe200078e020c */
[----:B------:R-:W-:Y:S01]  /*0680*/  LEA R33, R8, UR5, 0x1 ;  /* 0x0000000508217c11 */ /* 0x000fe2000f8e08ff */
[----:B------:R-:W-:Y:S02]  /*0690*/  IMAD R9, R19, 0x40, R12 ;  /* 0x0000004013097824 */ /* 0x000fe400078e020c */
[----:B--2---:R-:W-:-:S04]  /*06a0*/  IMAD.WIDE R16, R13, 0x2, R10 ;  /* 0x000000020d107825 */ /* 0x004fc800078e020a */
[----:B------:R-:W-:Y:S01]  /*06b0*/  IMAD.WIDE R18, R15, 0x2, R10 ;  /* 0x000000020f127825 */ /* 0x000fe200078e020a */
[----:B------:R-:W-:Y:S01]  /*06c0*/  @!PT LDS RZ, [RZ] ;  /* 0x00000000fffff984 */ /* 0x000fe20000000800 */
[----:B------:R-:W-:Y:S01]  /*06d0*/  @!PT LDS RZ, [RZ] ;  /* 0x00000000fffff984 */ /* 0x000fe20000000800 */
[----:B------:R-:W-:Y:S01]  /*06e0*/  @!PT LDS RZ, [RZ] ;  /* 0x00000000fffff984 */ /* 0x000fe20000000800 */
[----:B------:R2:W-:Y:S01]  /*06f0*/  LDGSTS.E.BYPASS.128 [R23], desc[UR16][R16.64] ;  /* 0x0000000010177fae */ /* 0x0005e2000b901c50 */
[----:B------:R-:W-:Y:S02]  /*0700*/  IADD3 R10, P2, R16, 0x40, RZ ;  /* 0x00000040100a7810 */ /* 0x000fe40007f5e0ff */
[--C-:B---3--:R-:W-:Y:S01]  /*0710*/  IMAD.WIDE R20, R21, 0x2, R6.reuse ;  /* 0x0000000215147825 */ /* 0x108fe200078e0206 */
[----:B------:R3:W-:Y:S01]  /*0720*/  LDGSTS.E.BYPASS.128 [R33], desc[UR16][R18.64] ;  /* 0x0000000012217fae */ /* 0x0007e2000b901c50 */
[----:B------:R-:W-:Y:S02]  /*0730*/  IADD3 R11, P0, R18, 0x40, RZ ;  /* 0x00000040120b7810 */ /* 0x000fe40007f1e0ff */
[----:B------:R-:W-:Y:S01]  /*0740*/  IMAD.WIDE R6, R9, 0x2, R6 ;  /* 0x0000000209067825 */ /* 0x000fe200078e0206 */
[----:B------:R-:W0:Y:S01]  /*0750*/  LDGDEPBAR ;  /* 0x00000000000079af */ /* 0x000e220000000000 */
[----:B------:R-:W-:-:S02]  /*0760*/  IADD3 R9, P1, R20, 0x40, RZ ;  /* 0x0000004014097810 */ /* 0x000fc40007f3e0ff */
[----:B------:R-:W-:Y:S01]  /*0770*/  IMAD.X R12, RZ, RZ, R19, P0 ;  /* 0x000000ffff0c7224 */ /* 0x000fe200000e0613 */
[----:B------:R-:W-:Y:S01]  /*0780*/  LDGSTS.E.BYPASS.128 [R23+0x2000], desc[UR16][R20.64] ;  /* 0x0200000014177fae */ /* 0x000fe2000b901c50 */
[----:B------:R-:W-:Y:S01]  /*0790*/  IADD3 R15, P0, R6, 0x40, RZ ;  /* 0x00000040060f7810 */ /* 0x000fe20007f1e0ff */
[----:B------:R-:W-:Y:S01]  /*07a0*/  IMAD.X R13, RZ, RZ, R17, P2 ;  /* 0x000000ffff0d7224 */ /* 0x000fe200010e0611 */
[----:B--2---:R-:W-:Y:S01]  /*07b0*/  SHF.R.U32.HI R17, RZ, 0x5, R0 ;  /* 0x00000005ff117819 */ /* 0x004fe20000011600 */
[----:B------:R2:W-:Y:S01]  /*07c0*/  LDGSTS.E.BYPASS.128 [R33+0x2000], desc[UR16][R6.64] ;  /* 0x0200000006217fae */ /* 0x0005e2000b901c50 */
[----:B------:R-:W-:Y:S02]  /*07d0*/  IMAD.X R14, RZ, RZ, R21, P1 ;  /* 0x000000ffff0e7224 */ /* 0x000fe400008e0615 */
[----:B------:R-:W-:Y:S01]  /*07e0*/  IMAD.X R16, RZ, RZ, R7, P0 ;  /* 0x000000ffff107224 */ /* 0x000fe200000e0607 */
[----:B------:R-:W0:Y:S01]  /*07f0*/  LDGDEPBAR ;  /* 0x00000000000079af */ /* 0x000e220000000000 */
[----:B------:R-:W-:-:S02]  /*0800*/  PLOP3.LUT P0, PT, PT, PT, PT, 0x80, 0x0 ;  /* 0x000000000000781c */ /* 0x000fc40003f0f070 */
[----:B---3--:R-:W-:Y:S02]  /*0810*/  LOP3.LUT R18, R17, 0x7fffffc, RZ, 0xc0, !PT ;  /* 0x07fffffc11127812 */ /* 0x008fe400078ec0ff */
[----:B--2---:R-:W-:-:S09]  /*0820*/  CS2R R32, SRZ ;  /* 0x0000000000207805 */ /* 0x004fd2000001ff00 */
.L_x_0:
[----:B--2---:R-:W2:Y:S01]  /*0830*/  SHFL.IDX PT, R6, R18, RZ, 0x1f ;  /* 0x00001fff12067589 */ /* 0x004ea200000e0000 */
[----:B------:R-:W-:Y:S01]  /*0840*/  UIADD3 UR14, UR14, 0x1, URZ ;  /* 0x000000010e0e7890 */ /* 0x000fe2000fffe03f */
[----:B------:R-:W-:-:S04]  /*0850*/  DEPBAR.LE SB0, 0x0 ;  /* 0x000080000000791a */ /* 0x000fc80000000000 */
[----:B------:R-:W-:Y:S01]  /*0860*/  UISETP.GE.AND UP0, UPT, UR14, 0x2, UPT ;  /* 0x000000020e00788c */ /* 0x000fe2000bf06270 */
[----:B------:R-:W-:Y:S01]  /*0870*/  BAR.SYNC.DEFER_BLOCKING 0x0 ;  /* 0x0000000000007b1d */ /* 0x000fe20000010000 */
[----:B------:R-:W-:Y:S01]  /*0880*/  UIADD3 UR4, UR4, 0x1, URZ ;  /* 0x0000000104047890 */ /* 0x000fe2000fffe03f */
[----:B------:R-:W-:Y:S01]  /*0890*/  IMAD.MOV.U32 R7, RZ, RZ, R13 ;  /* 0x000000ffff077224 */ /* 0x000fe200078e000d */
[----:B------:R-:W-:Y:S01]  /*08a0*/  USEL UR14, UR14, URZ, !UP0 ;  /* 0x0000003f0e0e7287 */ /* 0x000fe2000c000000 */
[----:B------:R-:W-:Y:S02]  /*08b0*/  PLOP3.LUT P1, PT, P0, PT, PT, 0x80, 0x0 ;  /* 0x000000000000781c */ /* 0x000fe4000072f070 */
[----:B------:R-:W-:Y:S01]  /*08c0*/  UMOV UR11, 0x80000020 ;  /* 0x80000020000b7882 */ /* 0x000fe20000000000 */
[----:B--2---:R-:W-:Y:S01]  /*08d0*/  R2UR UR6, R6 ;  /* 0x00000000060672ca */ /* 0x004fe200000e0000 */
[----:B------:R-:W-:Y:S01]  /*08e0*/  IMAD.MOV.U32 R6, RZ, RZ, R10 ;  /* 0x000000ffff067224 */ /* 0x000fe200078e000a */
[----:B------:R-:W-:Y:S01]  /*08f0*/  IADD3 R10, P5, R10, 0x40, RZ ;  /* 0x000000400a0a7810 */ /* 0x000fe20007fbe0ff */
[----:B------:R-:W-:-:S04]  /*0900*/  WARPGROUP.ARRIVE ;  /* 0x00000000000079c5 */ /* 0x000fc80000000000 */
[----:B------:R-:W-:-:S06]  /*0910*/  IMAD.X R13, RZ, RZ, R13, P5 ;  /* 0x000000ffff0d7224 */ /* 0x000fcc00028e060d */
[----:B------:R-:W-:Y:S02]  /*0920*/  USHF.L.U32 UR7, UR6, 0x6, URZ ;  /* 0x0000000606077899 */ /* 0x000fe4000800063f */
[----:B------:R-:W-:Y:S02]  /*0930*/  ULEA UR6, UR14, UR5, 0xc ;  /* 0x000000050e067291 */ /* 0x000fe4000f8e603f */
[----:B------:R-:W-:Y:S02]  /*0940*/  ULOP3.LUT UR7, UR7, 0xc0, URZ, 0xc0, !UPT ;  /* 0x000000c007077892 */ /* 0x000fe4000f8ec03f */
[----:B------:R-:W-:Y:S02]  /*0950*/  USHF.R.U32.HI UR8, URZ, 0x4, UR6 ;  /* 0x000000043f087899 */ /* 0x000fe40008011606 */
[----:B------:R-:W-:Y:S02]  /*0960*/  UIADD3 UR6, UR6, 0x2000, URZ ;  /* 0x0000200006067890 */ /* 0x000fe4000fffe03f */
[----:B------:R-:W-:-:S02]  /*0970*/  ULOP3.LUT UR8, UR8, 0x3fff, URZ, 0xc0, !UPT ;  /* 0x00003fff08087892 */ /* 0x000fc4000f8ec03f */
[----:B------:R-:W-:Y:S02]  /*0980*/  USHF.R.U32.HI UR6, URZ, 0x4, UR6 ;  /* 0x000000043f067899 */ /* 0x000fe40008011606 */
[----:B------:R-:W-:Y:S02]  /*0990*/  UIADD3 UR12, UP0, UR7, UR8, URZ ;  /* 0x00000008070c7290 */ /* 0x000fe4000ff1e03f */
[----:B------:R-:W-:Y:S02]  /*09a0*/  ULOP3.LUT UR6, UR6, 0x3fff, URZ, 0xc0, !UPT ;  /* 0x00003fff06067892 */ /* 0x000fe4000f8ec03f */
[----:B------:R-:W-:Y:S02]  /*09b0*/  UIADD3.X UR13, URZ, URZ, URZ, UP0, !UPT ;  /* 0x0000003f3f0d7290 */ /* 0x000fe400087fe43f */
[----:B------:R-:W-:Y:S02]  /*09c0*/  ULOP3.LUT UR10, UR6, 0x1000000, URZ, 0xfc, !UPT ;  /* 0x01000000060a7892 */ /* 0x000fe4000f8efc3f */
[----:B------:R-:W-:-:S02]  /*09d0*/  ULOP3.LUT UR8, UR12, 0x1000000, URZ, 0xfc, !UPT ;  /* 0x010000000c087892 */ /* 0x000fc4000f8efc3f */
[----:B------:R-:W-:Y:S01]  /*09e0*/  ULOP3.LUT UR9, UR13, 0x80000020, URZ, 0xfc, !UPT ;  /* 0x800000200d097892 */ /* 0x000fe2000f8efc3f */
[----:B------:R-:W-:Y:S01]  /*09f0*/  UMOV UR7, URZ ;  /* 0x0000003f00077c82 */ /* 0x000fe20008000000 */
[----:B------:R-:W-:-:S04]  /*0a00*/  UISETP.GE.AND UP0, UPT, UR4, 0x2, UPT ;  /* 0x000000020400788c */ /* 0x000fc8000bf06270 */
[----:B------:R-:W-:-:S03]  /*0a10*/  USEL UR4, UR4, URZ, !UP0 ;  /* 0x0000003f04047287 */ /* 0x000fc6000c000000 */
[----:B------:R-:W-:Y:S01]  /*0a20*/  HGMMA.64x64x16.F32.BF16 R24, gdesc[UR8], R24 ;  /* 0x00e00000081879f0 */ /* 0x000fe20008701818 */
[----:B------:R-:W-:Y:S01]  /*0a30*/  UMOV UR8, 0x1000002 ;  /* 0x0100000200087882 */ /* 0x000fe20000000000 */
[----:B------:R-:W-:Y:S02]  /*0a40*/  UMOV UR9, 0x80000020 ;  /* 0x8000002000097882 */ /* 0x000fe40000000000 */
[----:B------:R-:W-:Y:S02]  /*0a50*/  UIADD3.64 UR10, UR6, UR8, URZ ;  /* 0x00000008060a7297 */ /* 0x000fe4000fffe03f */
[----:B------:R-:W-:Y:S02]  /*0a60*/  UIADD3.64 UR8, UR12, UR8, URZ ;  /* 0x000000080c087297 */ /* 0x000fe4000fffe03f */
[----:B------:R-:W-:-:S06]  /*0a70*/  ULEA UR6, UR4, UR5, 0xc ;  /* 0x0000000504067291 */ /* 0x000fcc000f8e603f */
[----:B------:R-:W-:Y:S02]  /*0a80*/  LEA R19, R5, UR6, 0x1 ;  /* 0x0000000605137c11 */ /* 0x000fe4000f8e08ff */
[----:B------:R-:W-:Y:S01]  /*0a90*/  LEA R21, R8, UR6, 0x1 ;  /* 0x0000000608157c11 */ /* 0x000fe2000f8e08ff */
[----:B------:R-:W-:Y:S03]  /*0aa0*/  HGMMA.64x64x16.F32.BF16 R24, gdesc[UR8], R24, gsb0 ;  /* 0x00e00000081879f0 */ /* 0x000fe60008001818 */
[----:B------:R-:W-:Y:S02]  /*0ab0*/  WARPGROUP.DEPBAR.LE gsb0, 0x1 ;  /* 0x00008000000079c5 */ /* 0x000fe40000010100 */
[----:B------:R-:W-:Y:S06]  /*0ac0*/  BAR.SYNC.DEFER_BLOCKING 0x0 ;  /* 0x0000000000007b1d */ /* 0x000fec0000010000 */
[----:B------:R-:W-:Y:S01]  /*0ad0*/  @!PT LDS RZ, [RZ] ;  /* 0x00000000fffff984 */ /* 0x000fe20000000800 */
[----:B------:R-:W-:Y:S01]  /*0ae0*/  @!PT LDS RZ, [RZ] ;  /* 0x00000000fffff984 */ /* 0x000fe20000000800 */
[----:B------:R-:W-:Y:S01]  /*0af0*/  @!PT LDS RZ, [RZ] ;  /* 0x00000000fffff984 */ /* 0x000fe20000000800 */
[----:B------:R2:W-:Y:S02]  /*0b00*/  LDGSTS.E.BYPASS.128 [R19], desc[UR16][R6.64], P0 ;  /* 0x0000000006137fae */ /* 0x0005e40008101c50 */
[----:B--2---:R-:W-:Y:S01]  /*0b10*/  IMAD.MOV.U32 R6, RZ, RZ, R11 ;  /* 0x000000ffff067224 */ /* 0x004fe200078e000b */
[----:B------:R-:W-:Y:S01]  /*0b20*/  IADD3 R11, P4, R11, 0x40, RZ ;  /* 0x000000400b0b7810 */ /* 0x000fe20007f9e0ff */
[----:B------:R-:W-:-:S04]  /*0b30*/  IMAD.MOV.U32 R7, RZ, RZ, R12 ;  /* 0x000000ffff077224 */ /* 0x000fc800078e000c */
[----:B------:R-:W-:Y:S01]  /*0b40*/  IMAD.X R12, RZ, RZ, R12, P4 ;  /* 0x000000ffff0c7224 */ /* 0x000fe200020e060c */
[----:B------:R2:W-:Y:S04]  /*0b50*/  LDGSTS.E.BYPASS.128 [R21], desc[UR16][R6.64], P0 ;  /* 0x0000000006157fae */ /* 0x0005e80008101c50 */
[----:B------:R-:W0:Y:S01]  /*0b60*/  LDGDEPBAR ;  /* 0x00000000000079af */ /* 0x000e220000000000 */
[----:B--2---:R-:W-:Y:S01]  /*0b70*/  IMAD.MOV.U32 R6, RZ, RZ, R9 ;  /* 0x000000ffff067224 */ /* 0x004fe200078e0009 */
[----:B------:R-:W-:Y:S01]  /*0b80*/  IADD3 R9, P3, R9, 0x40, RZ ;  /* 0x0000004009097810 */ /* 0x000fe20007f7e0ff */
[----:B------:R-:W-:-:S04]  /*0b90*/  IMAD.MOV.U32 R7, RZ, RZ, R14 ;  /* 0x000000ffff077224 */ /* 0x000fc800078e000e */
[----:B------:R-:W-:Y:S01]  /*0ba0*/  IMAD.X R14, RZ, RZ, R14, P3 ;  /* 0x000000ffff0e7224 */ /* 0x000fe200018e060e */
[----:B------:R2:W-:Y:S02]  /*0bb0*/  LDGSTS.E.BYPASS.128 [R19+0x2000], desc[UR16][R6.64], P0 ;  /* 0x0200000006137fae */ /* 0x0005e40008101c50 */
[----:B--2---:R-:W-:Y:S01]  /*0bc0*/  IMAD.MOV.U32 R6, RZ, RZ, R15 ;  /* 0x000000ffff067224 */ /* 0x004fe200078e000f */
[----:B------:R-:W-:Y:S01]  /*0bd0*/  IADD3 R15, P2, R15, 0x40, RZ ;  /* 0x000000400f0f7810 */ /* 0x000fe20007f5e0ff */
[----:B------:R-:W-:-:S04]  /*0be0*/  IMAD.MOV.U32 R7, RZ, RZ, R16 ;  /* 0x000000ffff077224 */ /* 0x000fc800078e0010 */
[----:B------:R-:W-:Y:S01]  /*0bf0*/  IMAD.X R16, RZ, RZ, R16, P2 ;  /* 0x000000ffff107224 */ /* 0x000fe200010e0610 */
[----:B------:R2:W-:Y:S01]  /*0c00*/  LDGSTS.E.BYPASS.128 [R21+0x2000], desc[UR16][R6.64], P0 ;  /* 0x0200000006157fae */ /* 0x0005e20008101c50 */
[----:B------:R-:W-:-:S03]  /*0c10*/  PLOP3.LUT P0, PT, PT, PT, PT, 0x8, 0x0 ;  /* 0x000000000000781c */ /* 0x000fc60003f0e170 */
[----:B------:R-:W0:Y:S01]  /*0c20*/  LDGDEPBAR ;  /* 0x00000000000079af */ /* 0x000e220000000000 */
[----:B------:R-:W-:Y:S09]  /*0c30*/  @P1 BRA `(.L_x_0) ;  /* 0xfffffff800fc1947 */ /* 0x000ff2000383ffff */
[----:B------:R-:W-:Y:S02]  /*0c40*/  WARPGROUP.DEPBAR.LE gsb0, 0x0 ;  /* 0x00008000000079c5 */ /* 0x000fe40000010000 */
[----:B------:R-:W-:-:S04]  /*0c50*/  DEPBAR.LE SB0, 0x0 ;  /* 0x000080000000791a */ /* 0x000fc80000000000 */
[----:B------:R-:W-:Y:S02]  /*0c60*/  SHF.R.U32.HI R5, RZ, 0x1, R0 ;  /* 0x00000001ff057819 */ /* 0x000fe40000011600 */
[----:B--2---:R-:W-:Y:S02]  /*0c70*/  LOP3.LUT R6, R0, 0xf, RZ, 0xc0, !PT ;  /* 0x0000000f00067812 */ /* 0x004fe400078ec0ff */
[----:B------:R-:W-:Y:S02]  /*0c80*/  LOP3.LUT R7, R5, 0x8, RZ, 0xc0, !PT ;  /* 0x0000000805077812 */ /* 0x000fe400078ec0ff */
[----:B------:R-:W-:Y:S02]  /*0c90*/  LOP3.LUT R17, R17, 0x3, RZ, 0xc0, !PT ;  /* 0x0000000311117812 */ /* 0x000fe400078ec0ff */
[----:B------:R-:W-:Y:S01]  /*0ca0*/  F2FP.BF16.F32.PACK_AB R24, R25, R24 ;  /* 0x000000181918723e */ /* 0x000fe200000010ff */
[----:B------:R-:W-:Y:S01]  /*0cb0*/  IMAD R6, R6, 0x48, R7 ;  /* 0x0000004806067824 */ /* 0x000fe200078e0207 */
[----:B------:R-:W-:-:S02]  /*0cc0*/  F2FP.BF16.F32.PACK_AB R25, R27, R26 ;  /* 0x0000001a1b19723e */ /* 0x000fc400000010ff */
[----:B------:R-:W-:Y:S01]  /*0cd0*/  F2FP.BF16.F32.PACK_AB R32, R33, R32 ;  /* 0x000000202120723e */ /* 0x000fe200000010ff */
[----:B------:R-:W-:Y:S01]  /*0ce0*/  IMAD R6, R17, 0x480, R6 ;  /* 0x0000048011067824 */ /* 0x000fe200078e0206 */
[----:B------:R-:W-:Y:S02]  /*0cf0*/  F2FP.BF16.F32.PACK_AB R26, R29, R28 ;  /* 0x0000001c1d1a723e */ /* 0x000fe400000010ff */
[----:B------:R-:W-:Y:S02]  /*0d00*/  F2FP.BF16.F32.PACK_AB R27, R31, R30 ;  /* 0x0000001e1f1b723e */ /* 0x000fe400000010ff */
[----:B------:R-:W-:Y:S02]  /*0d10*/  F2FP.BF16.F32.PACK_AB R33, R35, R34 ;  /* 0x000000222321723e */ /* 0x000fe400000010ff */
[----:B------:R-:W-:Y:S02]  /*0d20*/  F2FP.BF16.F32.PACK_AB R40, R41, R40 ;  /* 0x000000282928723e */ /* 0x000fe400000010ff */
[----:B------:R-:W-:Y:S01]  /*0d30*/  LEA R20, R6, UR5, 0x1 ;  /* 0x0000000506147c11 */ /* 0x000fe2000f8e08ff */
[----:B------:R-:W-:Y:S01]  /*0d40*/  BAR.SYNC.DEFER_BLOCKING 0x0 ;  /* 0x0000000000007b1d */ /* 0x000fe20000010000 */
[----:B------:R-:W-:-:S02]  /*0d50*/  F2FP.BF16.F32.PACK_AB R34, R37, R36 ;  /* 0x000000242522723e */ /* 0x000fc400000010ff */
[----:B------:R-:W-:Y:S02]  /*0d60*/  F2FP.BF16.F32.PACK_AB R35, R39, R38 ;  /* 0x000000262723723e */ /* 0x000fe400000010ff */
[----:B------:R-:W-:-:S03]  /*0d70*/  F2FP.BF16.F32.PACK_AB R41, R43, R42 ;  /* 0x0000002a2b29723e */ /* 0x000fc600000010ff */
[----:B------:R-:W2:Y:S01]  /*0d80*/  LDC.64 R6, c[0x0][0x220] ;  /* 0x00008800ff067b82 */ /* 0x000ea20000000a00 */
[----:B------:R-:W-:Y:S02]  /*0d90*/  F2FP.BF16.F32.PACK_AB R48, R49, R48 ;  /* 0x000000303130723e */ /* 0x000fe400000010ff */
[----:B------:R-:W-:Y:S02]  /*0da0*/  F2FP.BF16.F32.PACK_AB R42, R45, R44 ;  /* 0x0000002c2d2a723e */ /* 0x000fe400000010ff */
[----:B------:R-:W-:Y:S02]  /*0db0*/  F2FP.BF16.F32.PACK_AB R43, R47, R46 ;  /* 0x0000002e2f2b723e */ /* 0x000fe400000010ff */
[----:B------:R-:W-:Y:S02]  /*0dc0*/  F2FP.BF16.F32.PACK_AB R49, R51, R50 ;  /* 0x000000323331723e */ /* 0x000fe400000010ff */
[----:B------:R-:W-:Y:S02]  /*0dd0*/  F2FP.BF16.F32.PACK_AB R50, R53, R52 ;  /* 0x000000343532723e */ /* 0x000fe400000010ff */
[----:B------:R-:W-:-:S02]  /*0de0*/  F2FP.BF16.F32.PACK_AB R51, R55, R54 ;  /* 0x000000363733723e */ /* 0x000fc400000010ff */
[----:B------:R-:W-:Y:S02]  /*0df0*/  SHF.R.U32.HI R8, RZ, 0x3, R0 ;  /* 0x00000003ff087819 */ /* 0x000fe40000011600 */
[----:B------:R-:W-:Y:S02]  /*0e00*/  LOP3.LUT R3, R3, 0x38, R4, 0xf8, !PT ;  /* 0x0000003803037812 */ /* 0x000fe400078ef804 */
[----:B------:R-:W-:Y:S01]  /*0e10*/  SGXT.U32 R5, R8, 0x2 ;  /* 0x000000020805781a */ /* 0x000fe20000000000 */
[----:B------:R-:W-:Y:S01]  /*0e20*/  STSM.16.M88.4 [R20], R24 ;  /* 0x0000001814007844 */ /* 0x000fe20000000200 */
[----:B------:R-:W-:Y:S01]  /*0e30*/  IMAD.SHL.U32 R8, R17, 0x4, RZ ;  /* 0x0000000411087824 */ /* 0x000fe200078e00ff */
[----:B------:R-:W-:Y:S02]  /*0e40*/  ISETP.GE.AND P0, PT, R3, 0xc00, PT ;  /* 0x00000c000300780c */ /* 0x000fe40003f06270 */
[----:B------:R-:W-:Y:S02]  /*0e50*/  STSM.16.M88.4 [R20+0x20], R32 ;  /* 0x0000202014007844 */ /* 0x000fe40000000200 */
[----:B------:R-:W-:-:S02]  /*0e60*/  LOP3.LUT R8, R8, R5, RZ, 0xfc, !PT ;  /* 0x0000000508087212 */ /* 0x000fc400078efcff */
[----:B------:R-:W-:Y:S01]  /*0e70*/  STSM.16.M88.4 [R20+0x40], R40 ;  /* 0x0000402814007844 */ /* 0x000fe20000000200 */
[----:B------:R-:W-:-:S03]  /*0e80*/  LOP3.LUT R5, R4, 0x38, RZ, 0xc0, !PT ;  /* 0x0000003804057812 */ /* 0x000fc600078ec0ff */
[----:B------:R3:W-:Y:S02]  /*0e90*/  STSM.16.M88.4 [R20+0x60], R48 ;  /* 0x0000603014007844 */ /* 0x0007e40000000200 */
[----:B------:R-:W-:-:S05]  /*0ea0*/  IMAD R5, R8, 0x48, R5 ;  /* 0x0000004808057824 */ /* 0x000fca00078e0205 */
[----:B------:R-:W-:Y:S01]  /*0eb0*/  LEA R22, R5, UR5, 0x1 ;  /* 0x0000000505167c11 */ /* 0x000fe2000f8e08ff */
[----:B------:R-:W-:Y:S01]  /*0ec0*/  BAR.SYNC.DEFER_BLOCKING 0x0 ;  /* 0x0000000000007b1d */ /* 0x000fe20000010000 */
[----:B------:R-:W-:-:S04]  /*0ed0*/  SHF.R.U32.HI R5, RZ, 0x3, R0 ;  /* 0x00000003ff057819 */ /* 0x000fc80000011600 */
[----:B------:R-:W-:-:S04]  /*0ee0*/  SGXT.U32 R5, R5, 0x4 ;  /* 0x000000040505781a */ /* 0x000fc80000000000 */
[----:B------:R-:W-:-:S04]  /*0ef0*/  LOP3.LUT R2, R5, R2, RZ, 0xfc, !PT ;  /* 0x0000000205027212 */ /* 0x000fc800078efcff */
[C---:B------:R-:W-:Y:S01]  /*0f00*/  LOP3.LUT R4, R2.reuse, 0x10, RZ, 0xfc, !PT ;  /* 0x0000001002047812 */ /* 0x040fe200078efcff */
[C---:B------:R-:W-:Y:S01]  /*0f10*/  IMAD R23, R2.reuse, 0xc00, R3 ;  /* 0x00000c0002177824 */ /* 0x040fe200078e0203 */
[C---:B------:R-:W-:Y:S02]  /*0f20*/  LOP3.LUT R0, R2.reuse, 0x20, RZ, 0xfc, !PT ;  /* 0x0000002002007812 */ /* 0x040fe400078efcff */
[C---:B------:R-:W-:Y:S01]  /*0f30*/  ISETP.LT.AND P1, PT, R2.reuse, 0x1000, !P0 ;  /* 0x000010000200780c */ /* 0x040fe20004721270 */
[C---:B------:R-:W-:Y:S01]  /*0f40*/  VIADD R5, R23.reuse, 0xc000 ;  /* 0x0000c00017057836 */ /* 0x040fe20000000000 */
[----:B------:R-:W-:Y:S01]  /*0f50*/  LOP3.LUT R2, R2, 0x30, RZ, 0xfc, !PT ;  /* 0x0000003002027812 */ /* 0x000fe200078efcff */
[----:B------:R-:W-:Y:S01]  /*0f60*/  VIADD R21, R23, 0x18000 ;  /* 0x0001800017157836 */ /* 0x000fe20000000000 */
[----:B------:R-:W-:Y:S01]  /*0f70*/  ISETP.LT.AND P2, PT, R4, 0x1000, !P0 ;  /* 0x000010000400780c */ /* 0x000fe20004741270 */
[--C-:B--2---:R-:W-:Y:S01]  /*0f80*/  IMAD.WIDE R4, R5, 0x2, R6.reuse ;  /* 0x0000000205047825 */ /* 0x104fe200078e0206 */
[----:B------:R-:W-:Y:S01]  /*0f90*/  ISETP.LT.AND P3, PT, R0, 0x1000, !P0 ;  /* 0x000010000000780c */ /* 0x000fe20004761270 */
[----:B------:R-:W2:Y:S01]  /*0fa0*/  LDS.128 R16, [R22] ;  /* 0x0000000016107984 */ /* 0x000ea20000000c00 */
[----:B------:R-:W-:Y:S01]  /*0fb0*/  ISETP.LT.AND P0, PT, R2, 0x1000, !P0 ;  /* 0x000010000200780c */ /* 0x000fe20004701270 */
[----:B------:R-:W-:-:S02]  /*0fc0*/  IMAD.WIDE R2, R23, 0x2, R6 ;  /* 0x0000000217027825 */ /* 0x000fc400078e0206 */
[----:B------:R-:W4:Y:S02]  /*0fd0*/  LDS.128 R12, [R22+0x900] ;  /* 0x00090000160c7984 */ /* 0x000f240000000c00 */
[----:B---3--:R-:W-:Y:S02]  /*0fe0*/  IMAD.WIDE R20, R21, 0x2, R6 ;  /* 0x0000000215147825 */ /* 0x008fe400078e0206 */
[----:B------:R-:W3:Y:S04]  /*0ff0*/  LDS.128 R8, [R22+0x1200] ;  /* 0x0012000016087984 */ /* 0x000ee80000000c00 */
[----:B--2---:R2:W-:Y:S04]  /*1000*/  @P1 STG.E.128 desc[UR16][R2.64], R16 ;  /* 0x0000001002001986 */ /* 0x0045e8000c101d10 */
[----:B----4-:R2:W-:Y:S04]  /*1010*/  @P2 STG.E.128 desc[UR16][R4.64], R12 ;  /* 0x0000000c04002986 */ /* 0x0105e8000c101d10 */
[----:B---3--:R2:W-:Y:S01]  /*1020*/  @P3 STG.E.128 desc[UR16][R20.64], R8 ;  /* 0x0000000814003986 */ /* 0x0085e2000c101d10 */
[----:B------:R-:W-:Y:S05]  /*1030*/  @!P0 EXIT ;  /* 0x000000000000894d */ /* 0x000fea0003800000 */
[----:B--2---:R-:W1:Y:S01]  /*1040*/  LDS.128 R8, [R22+0x1b00] ;  /* 0x001b000016087984 */ /* 0x004e620000000c00 */
[----:B------:R-:W-:-:S04]  /*1050*/  VIADD R23, R23, 0x24000 ;  /* 0x0002400017177836 */ /* 0x000fc80000000000 */
[----:B------:R-:W-:-:S05]  /*1060*/  IMAD.WIDE R6, R23, 0x2, R6 ;  /* 0x0000000217067825 */ /* 0x000fca00078e0206 */
[----:B-1----:R-:W-:Y:S01]  /*1070*/  STG.E.128 desc[UR16][R6.64], R8 ;  /* 0x0000000806007986 */ /* 0x002fe2000c101d10 */
[----:B------:R-:W-:Y:S05]  /*1080*/  EXIT ;  /* 0x000000000000794d */ /* 0x000fea0003800000 */
.L_x_1:
[----:B------:R-:W-:-:S00]  /*1090*/  BRA `(.L_x_1) ;  /* 0xfffffffc00fc7947 */ /* 0x000fc0000383ffff */
[----:B------:R-:W-:-:S00]  /*10a0*/  NOP ;  /* 0x0000000000007918 */ /* 0x000fc00000000000 */
        /* <DEDUP_REMOVED lines=13> */
.L_x_2:


//--------------------- .nv.shared.triton_mm      --------------------------
	.section	.nv.shared.triton_mm,"aw",@nobits
	.sectionflags	@""
	.align	16
	.zero		1024


//--------------------- .nv.constant0.triton_mm   --------------------------
	.section	.nv.constant0.triton_mm,"a",@progbits
	.sectionflags	@""
	.align	4
.nv.constant0.triton_mm:
	.zero		552
